.version 4.1
.target sm_52
.entry bench(.param .u64 I){
    .reg .b64   ptr;
    .reg .pred  pi<1>;
    .reg .b32   r32o<1>;
    ld.param.u64 ptr, [I];
    cvta.to.global.u64  ptr, ptr;
    setp.ne.u64     pi0, ptr, 0;
    vote.ballot.b32 r32o0, pi0;
    st.global.b32 [ptr+0], r32o0;
}


// ===== COMPILED SASS (sm_100) =====

	.target	sm_100

	.elftype	@"ET_EXEC"


//--------------------- .note.nv.tkinfo           --------------------------
	.section	.note.nv.tkinfo,"",@"SHT_NOTE"
	.sectionflags	@"SHF_NOTE_NV_TKINFO"
	.tkinfo
        /*0018*/ 	.word	0x00000002
        /*0030*/ 	.string	""
        /*0030*/ 	.string	"ptxas"
        /*0030*/ 	.string	"Cuda compilation tools, release 13.0, V13.0.88"
        /*0030*/ 	.string	"Build cuda_13.0.r13.0/compiler.36424714_0"
        /*0030*/ 	.string	"-arch sm_100 "



//--------------------- .note.nv.cuinfo           --------------------------
	.section	.note.nv.cuinfo,"",@"SHT_NOTE"
	.sectionflags	@"SHF_NOTE_NV_CUINFO"
        /*0018*/ 	.short	0x0002
        /*001a*/ 	.short	0x0034
        /*001c*/ 	.short	0x0082
	.zero		2


//--------------------- .nv.info                  --------------------------
	.section	.nv.info,"",@"SHT_CUDA_INFO"
	.align	4


	//----- nvinfo : EIATTR_REGCOUNT
	.align		4
        /*0000*/ 	.byte	0x04, 0x2f
        /*0002*/ 	.short	(.L_1 - .L_0)
	.align		4
.L_0:
        /*0004*/ 	.word	index@(bench)
        /*0008*/ 	.word	0x00000008


	//----- nvinfo : EIATTR_FRAME_SIZE
	.align		4
.L_1:
        /*000c*/ 	.byte	0x04, 0x11
        /*000e*/ 	.short	(.L_3 - .L_2)
	.align		4
.L_2:
        /*0010*/ 	.word	index@(bench)
        /*0014*/ 	.word	0x00000000


	//----- nvinfo : EIATTR_MIN_STACK_SIZE
	.align		4
.L_3:
        /*0018*/ 	.byte	0x04, 0x12
        /*001a*/ 	.short	(.L_5 - .L_4)
	.align		4
.L_4:
        /*001c*/ 	.word	index@(bench)
        /*0020*/ 	.word	0x00000000
.L_5:


//--------------------- .nv.compat                --------------------------
	.section	.nv.compat,"",@"SHT_CUDA_COMPAT_INFO"
	.align	4
        /*0000*/ 	.byte	0x02, 0x09, 0x00, 0x00, 0x02, 0x02, 0x01, 0x00, 0x02, 0x05, 0x05, 0x00, 0x03, 0x07, 0x01, 0x01
        /*0010*/ 	.byte	0x02, 0x03, 0x00, 0x00, 0x02, 0x06, 0x01, 0x00, 0x04, 0x0b, 0x08, 0x00, 0x09, 0x00, 0x00, 0x00
        /*0020*/ 	.byte	0x00, 0x00, 0x00, 0x00


//--------------------- .nv.info.bench            --------------------------
	.section	.nv.info.bench,"",@"SHT_CUDA_INFO"
	.sectionflags	@""
	.align	4


	//----- nvinfo : EIATTR_CUDA_API_VERSION
	.align		4
        /*0000*/ 	.byte	0x04, 0x37
        /*0002*/ 	.short	(.L_7 - .L_6)
.L_6:
        /*0004*/ 	.word	0x00000082


	//----- nvinfo : EIATTR_KPARAM_INFO
	.align		4
.L_7:
        /*0008*/ 	.byte	0x04, 0x17
        /*000a*/ 	.short	(.L_9 - .L_8)
.L_8:
        /*000c*/ 	.word	0x00000000
        /*0010*/ 	.short	0x0000
        /*0012*/ 	.short	0x0000
        /*0014*/ 	.byte	0x00, 0xf0, 0x21, 0x00


	//----- nvinfo : EIATTR_SPARSE_MMA_MASK
	.align		4
.L_9:
        /*0018*/ 	.byte	0x03, 0x50
        /*001a*/ 	.short	0x0000


	//----- nvinfo : EIATTR_MAXREG_COUNT
	.align		4
        /*001c*/ 	.byte	0x03, 0x1b
        /*001e*/ 	.short	0x00ff


	//----- nvinfo : EIATTR_MERCURY_ISA_VERSION
	.align		4
        /*0020*/ 	.byte	0x03, 0x5f
        /*0022*/ 	.short	0x0101


	//----- nvinfo : EIATTR_VRC_CTA_INIT_COUNT
	.align		4
        /*0024*/ 	.byte	0x02, 0x4a
	.zero		1
	.zero		1


	//----- nvinfo : EIATTR_EXIT_INSTR_OFFSETS
	.align		4
        /*0028*/ 	.byte	0x04, 0x1c
        /*002a*/ 	.short	(.L_11 - .L_10)


	//   ....[0]....
.L_10:
        /*002c*/ 	.word	0x00000080


	//----- nvinfo : EIATTR_CBANK_PARAM_SIZE
	.align		4
.L_11:
        /*0030*/ 	.byte	0x03, 0x19
        /*0032*/ 	.short	0x0008


	//----- nvinfo : EIATTR_PARAM_CBANK
	.align		4
        /*0034*/ 	.byte	0x04, 0x0a
        /*0036*/ 	.short	(.L_13 - .L_12)
	.align		4
.L_12:
        /*0038*/ 	.word	index@(.nv.constant0.bench)
        /*003c*/ 	.short	0x0380
        /*003e*/ 	.short	0x0008


	//----- nvinfo : EIATTR_SW_WAR
	.align		4
.L_13:
        /*0040*/ 	.byte	0x04, 0x36
        /*0042*/ 	.short	(.L_15 - .L_14)
.L_14:
        /*0044*/ 	.word	0x00000008
.L_15:


//--------------------- .nv.callgraph             --------------------------
	.section	.nv.callgraph,"",@"SHT_CUDA_CALLGRAPH"
	.align	4
	.sectionentsize	8
	.align		4
        /*0000*/ 	.word	0x00000000
	.align		4
        /*0004*/ 	.word	0xffffffff
	.align		4
        /*0008*/ 	.word	0x00000000
	.align		4
        /*000c*/ 	.word	0xfffffffe
	.align		4
        /*0010*/ 	.word	0x00000000
	.align		4
        /*0014*/ 	.word	0xfffffffd
	.align		4
        /*0018*/ 	.word	0x00000000
	.align		4
        /*001c*/ 	.word	0xfffffffc


//--------------------- .text.bench               --------------------------
	.section	.text.bench,"ax",@progbits
	.align	128
.text.bench:
        .type           bench,@function
        .size           bench,(.L_x_1 - bench)
        .other          bench,@"STO_CUDA_ENTRY STV_DEFAULT"
bench:
[----:B------:R-:W-:Y:S01]  /*0000*/  LDC R1, c[0x0][0x37c] ;  /* 0x0000df00ff017b82 */ /* 0x000fe20000000800 */
[----:B------:R-:W0:Y:S07]  /*0010*/  LDCU.64 UR6, c[0x0][0x380] ;  /* 0x00007000ff0677ac */ /* 0x000e2e0008000a00 */
[----:B------:R-:W1:Y:S01]  /*0020*/  LDC.64 R2, c[0x0][0x380] ;  /* 0x0000e000ff027b82 */ /* 0x000e620000000a00 */
[----:B------:R-:W1:Y:S01]  /*0030*/  LDCU.64 UR4, c[0x0][0x358] ;  /* 0x00006b00ff0477ac */ /* 0x000e620008000a00 */
[----:B0-----:R-:W-:-:S04]  /*0040*/  ISETP.NE.U32.AND P0, PT, RZ, UR6, PT ;  /* 0x00000006ff007c0c */ /* 0x001fc8000bf05070 */
[----:B------:R-:W-:-:S13]  /*0050*/  ISETP.NE.U32.AND.EX P0, PT, RZ, UR7, PT, P0 ;  /* 0x00000007ff007c0c */ /* 0x000fda000bf05100 */
[----:B------:R-:W-:-:S05]  /*0060*/  VOTE.ANY R5, PT, P0 ;  /* 0x0000000000057806 */ /* 0x000fca00000e0100 */
[----:B-1----:R-:W-:Y:S01]  /*0070*/  STG.E desc[UR4][R2.64], R5 ;  /* 0x0000000502007986 */ /* 0x002fe2000c101904 */
[----:B------:R-:W-:Y:S05]  /*0080*/  EXIT ;  /* 0x000000000000794d */ /* 0x000fea0003800000 */
.L_x_0:
[----:B------:R-:W-:-:S00]  /*0090*/  BRA `(.L_x_0) ;  /* 0xfffffffc00fc7947 */ /* 0x000fc0000383ffff */
[----:B------:R-:W-:-:S00]  /*00a0*/  NOP ;  /* 0x0000000000007918 */ /* 0x000fc00000000000 */
        /* <DEDUP_REMOVED lines=13> */
.L_x_1:


//--------------------- .nv.shared.reserved.0     --------------------------
	.section	.nv.shared.reserved.0,"aw",@nobits
	.weak		__nv_reservedSMEM_offset_0_alias
	.size		__nv_reservedSMEM_offset_0_alias, 0, 64
	.other		__nv_reservedSMEM_offset_0_alias,@"STO_CUDA_RESERVED_SHARED STV_DEFAULT"
__nv_reservedSMEM_offset_0_alias:
	.zero		0
	.zero		64


//--------------------- .nv.constant0.bench       --------------------------
	.section	.nv.constant0.bench,"a",@progbits
	.sectionflags	@""
	.align	4
.nv.constant0.bench:
	.zero		904


//--------------------- SYMBOLS --------------------------

	.type		.nv.reservedSmem.offset0,@object
	.size		.nv.reservedSmem.offset0,0x4
